//
// Generated by NVIDIA NVVM Compiler
//
// Compiler Build ID: CL-36424714
// Cuda compilation tools, release 13.0, V13.0.88
// Based on NVVM 20.0.0
//

.version 9.0
.target sm_100
.address_size 64

	// .globl	_Z7kernel1PmS_S_

.visible .entry _Z7kernel1PmS_S_(
	.param .u64 .ptr .align 1 _Z7kernel1PmS_S__param_0,
	.param .u64 .ptr .align 1 _Z7kernel1PmS_S__param_1,
	.param .u64 .ptr .align 1 _Z7kernel1PmS_S__param_2
)
{


	ret;

}
	// .globl	_Z7kernel2PmS_S_
.visible .entry _Z7kernel2PmS_S_(
	.param .u64 .ptr .align 1 _Z7kernel2PmS_S__param_0,
	.param .u64 .ptr .align 1 _Z7kernel2PmS_S__param_1,
	.param .u64 .ptr .align 1 _Z7kernel2PmS_S__param_2
)
{


	ret;

}


// ===== COMPILED SASS (sm_100) =====

	.target	sm_100

	.elftype	@"ET_EXEC"


//--------------------- .note.nv.tkinfo           --------------------------
	.section	.note.nv.tkinfo,"",@"SHT_NOTE"
	.sectionflags	@"SHF_NOTE_NV_TKINFO"
	.tkinfo
        /*0018*/ 	.word	0x00000002
        /*0030*/ 	.string	""
        /*0030*/ 	.string	"ptxas"
        /*0030*/ 	.string	"Cuda compilation tools, release 13.0, V13.0.88"
        /*0030*/ 	.string	"Build cuda_13.0.r13.0/compiler.36424714_0"
        /*0030*/ 	.string	"-arch sm_100 -m 64 "



//--------------------- .note.nv.cuinfo           --------------------------
	.section	.note.nv.cuinfo,"",@"SHT_NOTE"
	.sectionflags	@"SHF_NOTE_NV_CUINFO"
        /*0018*/ 	.short	0x0002
        /*001a*/ 	.short	0x0064
        /*001c*/ 	.short	0x0082
	.zero		2


//--------------------- .nv.info                  --------------------------
	.section	.nv.info,"",@"SHT_CUDA_INFO"
	.align	4


	//----- nvinfo : EIATTR_REGCOUNT
	.align		4
        /*0000*/ 	.byte	0x04, 0x2f
        /*0002*/ 	.short	(.L_1 - .L_0)
	.align		4
.L_0:
        /*0004*/ 	.word	index@(_Z7kernel1PmS_S_)
        /*0008*/ 	.word	0x00000004


	//----- nvinfo : EIATTR_FRAME_SIZE
	.align		4
.L_1:
        /*000c*/ 	.byte	0x04, 0x11
        /*000e*/ 	.short	(.L_3 - .L_2)
	.align		4
.L_2:
        /*0010*/ 	.word	index@(_Z7kernel1PmS_S_)
        /*0014*/ 	.word	0x00000000


	//----- nvinfo : EIATTR_REGCOUNT
	.align		4
.L_3:
        /*0018*/ 	.byte	0x04, 0x2f
        /*001a*/ 	.short	(.L_5 - .L_4)
	.align		4
.L_4:
        /*001c*/ 	.word	index@(_Z7kernel2PmS_S_)
        /*0020*/ 	.word	0x00000004


	//----- nvinfo : EIATTR_FRAME_SIZE
	.align		4
.L_5:
        /*0024*/ 	.byte	0x04, 0x11
        /*0026*/ 	.short	(.L_7 - .L_6)
	.align		4
.L_6:
        /*0028*/ 	.word	index@(_Z7kernel2PmS_S_)
        /*002c*/ 	.word	0x00000000


	//----- nvinfo : EIATTR_MIN_STACK_SIZE
	.align		4
.L_7:
        /*0030*/ 	.byte	0x04, 0x12
        /*0032*/ 	.short	(.L_9 - .L_8)
	.align		4
.L_8:
        /*0034*/ 	.word	index@(_Z7kernel2PmS_S_)
        /*0038*/ 	.word	0x00000000


	//----- nvinfo : EIATTR_MIN_STACK_SIZE
	.align		4
.L_9:
        /*003c*/ 	.byte	0x04, 0x12
        /*003e*/ 	.short	(.L_11 - .L_10)
	.align		4
.L_10:
        /*0040*/ 	.word	index@(_Z7kernel1PmS_S_)
        /*0044*/ 	.word	0x00000000
.L_11:


//--------------------- .nv.compat                --------------------------
	.section	.nv.compat,"",@"SHT_CUDA_COMPAT_INFO"
	.align	4
        /*0000*/ 	.byte	0x02, 0x09, 0x00, 0x00, 0x02, 0x02, 0x01, 0x00, 0x02, 0x05, 0x05, 0x00, 0x03, 0x07, 0x01, 0x01
        /*0010*/ 	.byte	0x02, 0x03, 0x00, 0x00, 0x02, 0x06, 0x01, 0x00, 0x04, 0x0b, 0x08, 0x00, 0x09, 0x00, 0x00, 0x00
        /*0020*/ 	.byte	0x00, 0x00, 0x00, 0x00


//--------------------- .nv.info._Z7kernel2PmS_S_ --------------------------
	.section	.nv.info._Z7kernel2PmS_S_,"",@"SHT_CUDA_INFO"
	.sectionflags	@""
	.align	4


	//----- nvinfo : EIATTR_CUDA_API_VERSION
	.align		4
        /*0000*/ 	.byte	0x04, 0x37
        /*0002*/ 	.short	(.L_13 - .L_12)
.L_12:
        /*0004*/ 	.word	0x00000082


	//----- nvinfo : EIATTR_KPARAM_INFO
	.align		4
.L_13:
        /*0008*/ 	.byte	0x04, 0x17
        /*000a*/ 	.short	(.L_15 - .L_14)
.L_14:
        /*000c*/ 	.word	0x00000000
        /*0010*/ 	.short	0x0002
        /*0012*/ 	.short	0x0010
        /*0014*/ 	.byte	0x00, 0xf5, 0x21, 0x00


	//----- nvinfo : EIATTR_KPARAM_INFO
	.align		4
.L_15:
        /*0018*/ 	.byte	0x04, 0x17
        /*001a*/ 	.short	(.L_17 - .L_16)
.L_16:
        /*001c*/ 	.word	0x00000000
        /*0020*/ 	.short	0x0001
        /*0022*/ 	.short	0x0008
        /*0024*/ 	.byte	0x00, 0xf5, 0x21, 0x00


	//----- nvinfo : EIATTR_KPARAM_INFO
	.align		4
.L_17:
        /*0028*/ 	.byte	0x04, 0x17
        /*002a*/ 	.short	(.L_19 - .L_18)
.L_18:
        /*002c*/ 	.word	0x00000000
        /*0030*/ 	.short	0x0000
        /*0032*/ 	.short	0x0000
        /*0034*/ 	.byte	0x00, 0xf5, 0x21, 0x00


	//----- nvinfo : EIATTR_SPARSE_MMA_MASK
	.align		4
.L_19:
        /*0038*/ 	.byte	0x03, 0x50
        /*003a*/ 	.short	0x0000


	//----- nvinfo : EIATTR_MAXREG_COUNT
	.align		4
        /*003c*/ 	.byte	0x03, 0x1b
        /*003e*/ 	.short	0x00ff


	//----- nvinfo : EIATTR_MERCURY_ISA_VERSION
	.align		4
        /*0040*/ 	.byte	0x03, 0x5f
        /*0042*/ 	.short	0x0101


	//----- nvinfo : EIATTR_VRC_CTA_INIT_COUNT
	.align		4
        /*0044*/ 	.byte	0x02, 0x4a
	.zero		1
	.zero		1


	//----- nvinfo : EIATTR_EXIT_INSTR_OFFSETS
	.align		4
        /*0048*/ 	.byte	0x04, 0x1c
        /*004a*/ 	.short	(.L_21 - .L_20)


	//   ....[0]....
.L_20:
        /*004c*/ 	.word	0x00000010


	//----- nvinfo : EIATTR_CBANK_PARAM_SIZE
	.align		4
.L_21:
        /*0050*/ 	.byte	0x03, 0x19
        /*0052*/ 	.short	0x0018


	//----- nvinfo : EIATTR_PARAM_CBANK
	.align		4
        /*0054*/ 	.byte	0x04, 0x0a
        /*0056*/ 	.short	(.L_23 - .L_22)
	.align		4
.L_22:
        /*0058*/ 	.word	index@(.nv.constant0._Z7kernel2PmS_S_)
        /*005c*/ 	.short	0x0380
        /*005e*/ 	.short	0x0018


	//----- nvinfo : EIATTR_SW_WAR
	.align		4
.L_23:
        /*0060*/ 	.byte	0x04, 0x36
        /*0062*/ 	.short	(.L_25 - .L_24)
.L_24:
        /*0064*/ 	.word	0x00000008
.L_25:


//--------------------- .nv.info._Z7kernel1PmS_S_ --------------------------
	.section	.nv.info._Z7kernel1PmS_S_,"",@"SHT_CUDA_INFO"
	.sectionflags	@""
	.align	4


	//----- nvinfo : EIATTR_CUDA_API_VERSION
	.align		4
        /*0000*/ 	.byte	0x04, 0x37
        /*0002*/ 	.short	(.L_27 - .L_26)
.L_26:
        /*0004*/ 	.word	0x00000082


	//----- nvinfo : EIATTR_KPARAM_INFO
	.align		4
.L_27:
        /*0008*/ 	.byte	0x04, 0x17
        /*000a*/ 	.short	(.L_29 - .L_28)
.L_28:
        /*000c*/ 	.word	0x00000000
        /*0010*/ 	.short	0x0002
        /*0012*/ 	.short	0x0010
        /*0014*/ 	.byte	0x00, 0xf5, 0x21, 0x00


	//----- nvinfo : EIATTR_KPARAM_INFO
	.align		4
.L_29:
        /*0018*/ 	.byte	0x04, 0x17
        /*001a*/ 	.short	(.L_31 - .L_30)
.L_30:
        /*001c*/ 	.word	0x00000000
        /*0020*/ 	.short	0x0001
        /*0022*/ 	.short	0x0008
        /*0024*/ 	.byte	0x00, 0xf5, 0x21, 0x00


	//----- nvinfo : EIATTR_KPARAM_INFO
	.align		4
.L_31:
        /*0028*/ 	.byte	0x04, 0x17
        /*002a*/ 	.short	(.L_33 - .L_32)
.L_32:
        /*002c*/ 	.word	0x00000000
        /*0030*/ 	.short	0x0000
        /*0032*/ 	.short	0x0000
        /*0034*/ 	.byte	0x00, 0xf5, 0x21, 0x00


	//----- nvinfo : EIATTR_SPARSE_MMA_MASK
	.align		4
.L_33:
        /*0038*/ 	.byte	0x03, 0x50
        /*003a*/ 	.short	0x0000


	//----- nvinfo : EIATTR_MAXREG_COUNT
	.align		4
        /*003c*/ 	.byte	0x03, 0x1b
        /*003e*/ 	.short	0x00ff


	//----- nvinfo : EIATTR_MERCURY_ISA_VERSION
	.align		4
        /*0040*/ 	.byte	0x03, 0x5f
        /*0042*/ 	.short	0x0101


	//----- nvinfo : EIATTR_VRC_CTA_INIT_COUNT
	.align		4
        /*0044*/ 	.byte	0x02, 0x4a
	.zero		1
	.zero		1


	//----- nvinfo : EIATTR_EXIT_INSTR_OFFSETS
	.align		4
        /*0048*/ 	.byte	0x04, 0x1c
        /*004a*/ 	.short	(.L_35 - .L_34)


	//   ....[0]....
.L_34:
        /*004c*/ 	.word	0x00000010


	//----- nvinfo : EIATTR_CBANK_PARAM_SIZE
	.align		4
.L_35:
        /*0050*/ 	.byte	0x03, 0x19
        /*0052*/ 	.short	0x0018


	//----- nvinfo : EIATTR_PARAM_CBANK
	.align		4
        /*0054*/ 	.byte	0x04, 0x0a
        /*0056*/ 	.short	(.L_37 - .L_36)
	.align		4
.L_36:
        /*0058*/ 	.word	index@(.nv.constant0._Z7kernel1PmS_S_)
        /*005c*/ 	.short	0x0380
        /*005e*/ 	.short	0x0018


	//----- nvinfo : EIATTR_SW_WAR
	.align		4
.L_37:
        /*0060*/ 	.byte	0x04, 0x36
        /*0062*/ 	.short	(.L_39 - .L_38)
.L_38:
        /*0064*/ 	.word	0x00000008
.L_39:


//--------------------- .nv.callgraph             --------------------------
	.section	.nv.callgraph,"",@"SHT_CUDA_CALLGRAPH"
	.align	4
	.sectionentsize	8
	.align		4
        /*0000*/ 	.word	0x00000000
	.align		4
        /*0004*/ 	.word	0xffffffff
	.align		4
        /*0008*/ 	.word	0x00000000
	.align		4
        /*000c*/ 	.word	0xfffffffe
	.align		4
        /*0010*/ 	.word	0x00000000
	.align		4
        /*0014*/ 	.word	0xfffffffd
	.align		4
        /*0018*/ 	.word	0x00000000
	.align		4
        /*001c*/ 	.word	0xfffffffc


//--------------------- .text._Z7kernel2PmS_S_    --------------------------
	.section	.text._Z7kernel2PmS_S_,"ax",@progbits
	.align	128
        .global         _Z7kernel2PmS_S_
        .type           _Z7kernel2PmS_S_,@function
        .size           _Z7kernel2PmS_S_,(.L_x_2 - _Z7kernel2PmS_S_)
        .other          _Z7kernel2PmS_S_,@"STO_CUDA_ENTRY STV_DEFAULT"
_Z7kernel2PmS_S_:
.text._Z7kernel2PmS_S_:
[----:B------:R-:W-:Y:S01]  /*0000*/  LDC R1, c[0x0][0x37c] ;  /* 0x0000df00ff017b82 */ /* 0x000fe20000000800 */
[----:B------:R-:W-:Y:S05]  /*0010*/  EXIT ;  /* 0x000000000000794d */ /* 0x000fea0003800000 */
.L_x_0:
[----:B------:R-:W-:-:S00]  /*0020*/  BRA `(.L_x_0) ;  /* 0xfffffffc00fc7947 */ /* 0x000fc0000383ffff */
[----:B------:R-:W-:-:S00]  /*0030*/  NOP ;  /* 0x0000000000007918 */ /* 0x000fc00000000000 */
        /* <DEDUP_REMOVED lines=12> */
.L_x_2:


//--------------------- .text._Z7kernel1PmS_S_    --------------------------
	.section	.text._Z7kernel1PmS_S_,"ax",@progbits
	.align	128
        .global         _Z7kernel1PmS_S_
        .type           _Z7kernel1PmS_S_,@function
        .size           _Z7kernel1PmS_S_,(.L_x_3 - _Z7kernel1PmS_S_)
        .other          _Z7kernel1PmS_S_,@"STO_CUDA_ENTRY STV_DEFAULT"
_Z7kernel1PmS_S_:
.text._Z7kernel1PmS_S_:
[----:B------:R-:W-:Y:S01]  /*0000*/  LDC R1, c[0x0][0x37c] ;  /* 0x0000df00ff017b82 */ /* 0x000fe20000000800 */
[----:B------:R-:W-:Y:S05]  /*0010*/  EXIT ;  /* 0x000000000000794d */ /* 0x000fea0003800000 */
.L_x_1:
        /* <DEDUP_REMOVED lines=14> */
.L_x_3:


//--------------------- .nv.shared.reserved.0     --------------------------
	.section	.nv.shared.reserved.0,"aw",@nobits
	.weak		__nv_reservedSMEM_offset_0_alias
	.size		__nv_reservedSMEM_offset_0_alias, 0, 64
	.other		__nv_reservedSMEM_offset_0_alias,@"STO_CUDA_RESERVED_SHARED STV_DEFAULT"
__nv_reservedSMEM_offset_0_alias:
	.zero		0
	.zero		64


//--------------------- .nv.constant0._Z7kernel2PmS_S_ --------------------------
	.section	.nv.constant0._Z7kernel2PmS_S_,"a",@progbits
	.sectionflags	@""
	.align	4
.nv.constant0._Z7kernel2PmS_S_:
	.zero		920


//--------------------- .nv.constant0._Z7kernel1PmS_S_ --------------------------
	.section	.nv.constant0._Z7kernel1PmS_S_,"a",@progbits
	.sectionflags	@""
	.align	4
.nv.constant0._Z7kernel1PmS_S_:
	.zero		920


//--------------------- SYMBOLS --------------------------

	.type		.nv.reservedSmem.offset0,@object
	.size		.nv.reservedSmem.offset0,0x4
